//
// Generated by NVIDIA NVVM Compiler
//
// Compiler Build ID: CL-36424714
// Cuda compilation tools, release 13.0, V13.0.88
// Based on NVVM 20.0.0
//

.version 9.0
.target sm_100
.address_size 64

	// .globl	_Z16upper_triangulariPfi

.visible .entry _Z16upper_triangulariPfi(
	.param .u32 _Z16upper_triangulariPfi_param_0,
	.param .u64 .ptr .align 1 _Z16upper_triangulariPfi_param_1,
	.param .u32 _Z16upper_triangulariPfi_param_2
)
{
	.reg .pred 	%p<12>;
	.reg .b32 	%r<41>;
	.reg .b32 	%f<64>;
	.reg .b64 	%rd<24>;

	ld.param.u32 	%r19, [_Z16upper_triangulariPfi_param_0];
	ld.param.u64 	%rd3, [_Z16upper_triangulariPfi_param_1];
	ld.param.u32 	%r20, [_Z16upper_triangulariPfi_param_2];
	cvta.to.global.u64 	%rd1, %rd3;
	mov.u32 	%r21, %tid.x;
	mov.u32 	%r22, %ctaid.x;
	mov.u32 	%r23, %ntid.x;
	mad.lo.s32 	%r1, %r22, %r23, %r21;
	setp.ge.s32 	%p1, %r1, %r19;
	setp.le.s32 	%p2, %r1, %r20;
	or.pred  	%p3, %p1, %p2;
	@%p3 bra 	$L__BB0_13;
	add.s32 	%r2, %r19, 1;
	mad.lo.s32 	%r3, %r1, %r19, %r1;
	add.s32 	%r24, %r3, %r20;
	mul.wide.s32 	%rd4, %r24, 4;
	add.s64 	%rd5, %rd1, %rd4;
	ld.global.f32 	%f2, [%rd5];
	mad.lo.s32 	%r4, %r20, %r19, %r20;
	add.s32 	%r25, %r4, %r20;
	mul.wide.s32 	%rd6, %r25, 4;
	add.s64 	%rd7, %rd1, %rd6;
	ld.global.f32 	%f3, [%rd7];
	div.rn.f32 	%f1, %f2, %f3;
	setp.lt.s32 	%p4, %r19, 0;
	@%p4 bra 	$L__BB0_13;
	and.b32  	%r5, %r2, 7;
	setp.lt.u32 	%p5, %r19, 7;
	mov.b32 	%r39, 0;
	@%p5 bra 	$L__BB0_5;
	and.b32  	%r39, %r2, 2147483640;
	neg.s32 	%r37, %r39;
	add.s64 	%rd2, %rd1, 16;
	mov.u32 	%r35, %r4;
	mov.u32 	%r36, %r3;
$L__BB0_4:
	.pragma "nounroll";
	mul.wide.s32 	%rd8, %r36, 4;
	add.s64 	%rd9, %rd2, %rd8;
	mul.wide.s32 	%rd10, %r35, 4;
	add.s64 	%rd11, %rd2, %rd10;
	ld.global.f32 	%f4, [%rd9+-16];
	ld.global.f32 	%f5, [%rd11+-16];
	mul.f32 	%f6, %f1, %f5;
	sub.f32 	%f7, %f4, %f6;
	st.global.f32 	[%rd9+-16], %f7;
	ld.global.f32 	%f8, [%rd9+-12];
	ld.global.f32 	%f9, [%rd11+-12];
	mul.f32 	%f10, %f1, %f9;
	sub.f32 	%f11, %f8, %f10;
	st.global.f32 	[%rd9+-12], %f11;
	ld.global.f32 	%f12, [%rd9+-8];
	ld.global.f32 	%f13, [%rd11+-8];
	mul.f32 	%f14, %f1, %f13;
	sub.f32 	%f15, %f12, %f14;
	st.global.f32 	[%rd9+-8], %f15;
	ld.global.f32 	%f16, [%rd9+-4];
	ld.global.f32 	%f17, [%rd11+-4];
	mul.f32 	%f18, %f1, %f17;
	sub.f32 	%f19, %f16, %f18;
	st.global.f32 	[%rd9+-4], %f19;
	ld.global.f32 	%f20, [%rd9];
	ld.global.f32 	%f21, [%rd11];
	mul.f32 	%f22, %f1, %f21;
	sub.f32 	%f23, %f20, %f22;
	st.global.f32 	[%rd9], %f23;
	ld.global.f32 	%f24, [%rd9+4];
	ld.global.f32 	%f25, [%rd11+4];
	mul.f32 	%f26, %f1, %f25;
	sub.f32 	%f27, %f24, %f26;
	st.global.f32 	[%rd9+4], %f27;
	ld.global.f32 	%f28, [%rd9+8];
	ld.global.f32 	%f29, [%rd11+8];
	mul.f32 	%f30, %f1, %f29;
	sub.f32 	%f31, %f28, %f30;
	st.global.f32 	[%rd9+8], %f31;
	ld.global.f32 	%f32, [%rd9+12];
	ld.global.f32 	%f33, [%rd11+12];
	mul.f32 	%f34, %f1, %f33;
	sub.f32 	%f35, %f32, %f34;
	st.global.f32 	[%rd9+12], %f35;
	add.s32 	%r37, %r37, 8;
	add.s32 	%r36, %r36, 8;
	add.s32 	%r35, %r35, 8;
	setp.ne.s32 	%p6, %r37, 0;
	@%p6 bra 	$L__BB0_4;
$L__BB0_5:
	setp.eq.s32 	%p7, %r5, 0;
	@%p7 bra 	$L__BB0_13;
	setp.lt.u32 	%p8, %r5, 4;
	@%p8 bra 	$L__BB0_8;
	add.s32 	%r27, %r39, %r3;
	mul.wide.s32 	%rd12, %r27, 4;
	add.s64 	%rd13, %rd1, %rd12;
	ld.global.f32 	%f36, [%rd13];
	add.s32 	%r28, %r39, %r4;
	mul.wide.s32 	%rd14, %r28, 4;
	add.s64 	%rd15, %rd1, %rd14;
	ld.global.f32 	%f37, [%rd15];
	mul.f32 	%f38, %f1, %f37;
	sub.f32 	%f39, %f36, %f38;
	st.global.f32 	[%rd13], %f39;
	ld.global.f32 	%f40, [%rd13+4];
	ld.global.f32 	%f41, [%rd15+4];
	mul.f32 	%f42, %f1, %f41;
	sub.f32 	%f43, %f40, %f42;
	st.global.f32 	[%rd13+4], %f43;
	ld.global.f32 	%f44, [%rd13+8];
	ld.global.f32 	%f45, [%rd15+8];
	mul.f32 	%f46, %f1, %f45;
	sub.f32 	%f47, %f44, %f46;
	st.global.f32 	[%rd13+8], %f47;
	ld.global.f32 	%f48, [%rd13+12];
	ld.global.f32 	%f49, [%rd15+12];
	mul.f32 	%f50, %f1, %f49;
	sub.f32 	%f51, %f48, %f50;
	st.global.f32 	[%rd13+12], %f51;
	add.s32 	%r39, %r39, 4;
$L__BB0_8:
	and.b32  	%r29, %r2, 3;
	setp.eq.s32 	%p9, %r29, 0;
	@%p9 bra 	$L__BB0_13;
	setp.eq.s32 	%p10, %r29, 1;
	@%p10 bra 	$L__BB0_11;
	add.s32 	%r30, %r39, %r3;
	mul.wide.s32 	%rd16, %r30, 4;
	add.s64 	%rd17, %rd1, %rd16;
	ld.global.f32 	%f52, [%rd17];
	add.s32 	%r31, %r39, %r4;
	mul.wide.s32 	%rd18, %r31, 4;
	add.s64 	%rd19, %rd1, %rd18;
	ld.global.f32 	%f53, [%rd19];
	mul.f32 	%f54, %f1, %f53;
	sub.f32 	%f55, %f52, %f54;
	st.global.f32 	[%rd17], %f55;
	ld.global.f32 	%f56, [%rd17+4];
	ld.global.f32 	%f57, [%rd19+4];
	mul.f32 	%f58, %f1, %f57;
	sub.f32 	%f59, %f56, %f58;
	st.global.f32 	[%rd17+4], %f59;
	add.s32 	%r39, %r39, 2;
$L__BB0_11:
	and.b32  	%r32, %r19, 1;
	setp.eq.b32 	%p11, %r32, 1;
	@%p11 bra 	$L__BB0_13;
	add.s32 	%r33, %r39, %r3;
	mul.wide.s32 	%rd20, %r33, 4;
	add.s64 	%rd21, %rd1, %rd20;
	ld.global.f32 	%f60, [%rd21];
	add.s32 	%r34, %r39, %r4;
	mul.wide.s32 	%rd22, %r34, 4;
	add.s64 	%rd23, %rd1, %rd22;
	ld.global.f32 	%f61, [%rd23];
	mul.f32 	%f62, %f1, %f61;
	sub.f32 	%f63, %f60, %f62;
	st.global.f32 	[%rd21], %f63;
$L__BB0_13:
	ret;

}
	// .globl	_Z21backwardSubstitution2iPfPdiS0_
.visible .entry _Z21backwardSubstitution2iPfPdiS0_(
	.param .u32 _Z21backwardSubstitution2iPfPdiS0__param_0,
	.param .u64 .ptr .align 1 _Z21backwardSubstitution2iPfPdiS0__param_1,
	.param .u64 .ptr .align 1 _Z21backwardSubstitution2iPfPdiS0__param_2,
	.param .u32 _Z21backwardSubstitution2iPfPdiS0__param_3,
	.param .u64 .ptr .align 1 _Z21backwardSubstitution2iPfPdiS0__param_4
)
{
	.reg .pred 	%p<4>;
	.reg .b32 	%r<9>;
	.reg .b32 	%f<2>;
	.reg .b64 	%rd<12>;
	.reg .b64 	%fd<4>;

	ld.param.u32 	%r2, [_Z21backwardSubstitution2iPfPdiS0__param_0];
	ld.param.u64 	%rd1, [_Z21backwardSubstitution2iPfPdiS0__param_1];
	ld.param.u64 	%rd2, [_Z21backwardSubstitution2iPfPdiS0__param_2];
	ld.param.u32 	%r3, [_Z21backwardSubstitution2iPfPdiS0__param_3];
	ld.param.u64 	%rd3, [_Z21backwardSubstitution2iPfPdiS0__param_4];
	mov.u32 	%r4, %ctaid.x;
	mov.u32 	%r5, %ntid.x;
	mov.u32 	%r6, %tid.x;
	mad.lo.s32 	%r1, %r4, %r5, %r6;
	setp.ge.s32 	%p1, %r1, %r2;
	setp.le.s32 	%p2, %r1, %r3;
	or.pred  	%p3, %p1, %p2;
	@%p3 bra 	$L__BB1_2;
	cvta.to.global.u64 	%rd4, %rd1;
	cvta.to.global.u64 	%rd5, %rd2;
	cvta.to.global.u64 	%rd6, %rd3;
	mad.lo.s32 	%r7, %r3, %r2, %r3;
	add.s32 	%r8, %r7, %r1;
	mul.wide.s32 	%rd7, %r8, 4;
	add.s64 	%rd8, %rd4, %rd7;
	ld.global.f32 	%f1, [%rd8];
	cvt.f64.f32 	%fd1, %f1;
	mul.wide.s32 	%rd9, %r1, 8;
	add.s64 	%rd10, %rd5, %rd9;
	ld.global.f64 	%fd2, [%rd10];
	mul.f64 	%fd3, %fd2, %fd1;
	add.s64 	%rd11, %rd6, %rd9;
	st.global.f64 	[%rd11], %fd3;
$L__BB1_2:
	ret;

}


// ===== COMPILED SASS (sm_100) =====

	.target	sm_100

	.elftype	@"ET_EXEC"


//--------------------- .note.nv.tkinfo           --------------------------
	.section	.note.nv.tkinfo,"",@"SHT_NOTE"
	.sectionflags	@"SHF_NOTE_NV_TKINFO"
	.tkinfo
        /*0018*/ 	.word	0x00000002
        /*0030*/ 	.string	""
        /*0030*/ 	.string	"ptxas"
        /*0030*/ 	.string	"Cuda compilation tools, release 13.0, V13.0.88"
        /*0030*/ 	.string	"Build cuda_13.0.r13.0/compiler.36424714_0"
        /*0030*/ 	.string	"-arch sm_100 -m 64 "



//--------------------- .note.nv.cuinfo           --------------------------
	.section	.note.nv.cuinfo,"",@"SHT_NOTE"
	.sectionflags	@"SHF_NOTE_NV_CUINFO"
        /*0018*/ 	.short	0x0002
        /*001a*/ 	.short	0x0064
        /*001c*/ 	.short	0x0082
	.zero		2


//--------------------- .nv.info                  --------------------------
	.section	.nv.info,"",@"SHT_CUDA_INFO"
	.align	4


	//----- nvinfo : EIATTR_REGCOUNT
	.align		4
        /*0000*/ 	.byte	0x04, 0x2f
        /*0002*/ 	.short	(.L_1 - .L_0)
	.align		4
.L_0:
        /*0004*/ 	.word	index@(_Z16upper_triangulariPfi)
        /*0008*/ 	.word	0x0000001a


	//----- nvinfo : EIATTR_FRAME_SIZE
	.align		4
.L_1:
        /*000c*/ 	.byte	0x04, 0x11
        /*000e*/ 	.short	(.L_3 - .L_2)
	.align		4
.L_2:
        /*0010*/ 	.word	index@($__internal_0_$__cuda_sm3x_div_rn_noftz_f32_slowpath)
        /*0014*/ 	.word	0x00000000


	//----- nvinfo : EIATTR_FRAME_SIZE
	.align		4
.L_3:
        /*0018*/ 	.byte	0x04, 0x11
        /*001a*/ 	.short	(.L_5 - .L_4)
	.align		4
.L_4:
        /*001c*/ 	.word	index@(_Z16upper_triangulariPfi)
        /*0020*/ 	.word	0x00000000


	//----- nvinfo : EIATTR_REGCOUNT
	.align		4
.L_5:
        /*0024*/ 	.byte	0x04, 0x2f
        /*0026*/ 	.short	(.L_7 - .L_6)
	.align		4
.L_6:
        /*0028*/ 	.word	index@(_Z21backwardSubstitution2iPfPdiS0_)
        /*002c*/ 	.word	0x0000000e


	//----- nvinfo : EIATTR_FRAME_SIZE
	.align		4
.L_7:
        /*0030*/ 	.byte	0x04, 0x11
        /*0032*/ 	.short	(.L_9 - .L_8)
	.align		4
.L_8:
        /*0034*/ 	.word	index@(_Z21backwardSubstitution2iPfPdiS0_)
        /*0038*/ 	.word	0x00000000


	//----- nvinfo : EIATTR_MIN_STACK_SIZE
	.align		4
.L_9:
        /*003c*/ 	.byte	0x04, 0x12
        /*003e*/ 	.short	(.L_11 - .L_10)
	.align		4
.L_10:
        /*0040*/ 	.word	index@(_Z21backwardSubstitution2iPfPdiS0_)
        /*0044*/ 	.word	0x00000000


	//----- nvinfo : EIATTR_MIN_STACK_SIZE
	.align		4
.L_11:
        /*0048*/ 	.byte	0x04, 0x12
        /*004a*/ 	.short	(.L_13 - .L_12)
	.align		4
.L_12:
        /*004c*/ 	.word	index@(_Z16upper_triangulariPfi)
        /*0050*/ 	.word	0x00000000
.L_13:


//--------------------- .nv.compat                --------------------------
	.section	.nv.compat,"",@"SHT_CUDA_COMPAT_INFO"
	.align	4
        /*0000*/ 	.byte	0x02, 0x09, 0x00, 0x00, 0x02, 0x02, 0x01, 0x00, 0x02, 0x05, 0x05, 0x00, 0x03, 0x07, 0x01, 0x01
        /*0010*/ 	.byte	0x02, 0x03, 0x00, 0x00, 0x02, 0x06, 0x01, 0x00, 0x04, 0x0b, 0x08, 0x00, 0x01, 0x00, 0x00, 0x00
        /*0020*/ 	.byte	0x00, 0x00, 0x00, 0x00


//--------------------- .nv.info._Z21backwardSubstitution2iPfPdiS0_ --------------------------
	.section	.nv.info._Z21backwardSubstitution2iPfPdiS0_,"",@"SHT_CUDA_INFO"
	.sectionflags	@""
	.align	4


	//----- nvinfo : EIATTR_CUDA_API_VERSION
	.align		4
        /*0000*/ 	.byte	0x04, 0x37
        /*0002*/ 	.short	(.L_15 - .L_14)
.L_14:
        /*0004*/ 	.word	0x00000082


	//----- nvinfo : EIATTR_KPARAM_INFO
	.align		4
.L_15:
        /*0008*/ 	.byte	0x04, 0x17
        /*000a*/ 	.short	(.L_17 - .L_16)
.L_16:
        /*000c*/ 	.word	0x00000000
        /*0010*/ 	.short	0x0004
        /*0012*/ 	.short	0x0020
        /*0014*/ 	.byte	0x00, 0xf5, 0x21, 0x00


	//----- nvinfo : EIATTR_KPARAM_INFO
	.align		4
.L_17:
        /*0018*/ 	.byte	0x04, 0x17
        /*001a*/ 	.short	(.L_19 - .L_18)
.L_18:
        /*001c*/ 	.word	0x00000000
        /*0020*/ 	.short	0x0003
        /*0022*/ 	.short	0x0018
        /*0024*/ 	.byte	0x00, 0xf0, 0x11, 0x00


	//----- nvinfo : EIATTR_KPARAM_INFO
	.align		4
.L_19:
        /*0028*/ 	.byte	0x04, 0x17
        /*002a*/ 	.short	(.L_21 - .L_20)
.L_20:
        /*002c*/ 	.word	0x00000000
        /*0030*/ 	.short	0x0002
        /*0032*/ 	.short	0x0010
        /*0034*/ 	.byte	0x00, 0xf5, 0x21, 0x00


	//----- nvinfo : EIATTR_KPARAM_INFO
	.align		4
.L_21:
        /*0038*/ 	.byte	0x04, 0x17
        /*003a*/ 	.short	(.L_23 - .L_22)
.L_22:
        /*003c*/ 	.word	0x00000000
        /*0040*/ 	.short	0x0001
        /*0042*/ 	.short	0x0008
        /*0044*/ 	.byte	0x00, 0xf5, 0x21, 0x00


	//----- nvinfo : EIATTR_KPARAM_INFO
	.align		4
.L_23:
        /*0048*/ 	.byte	0x04, 0x17
        /*004a*/ 	.short	(.L_25 - .L_24)
.L_24:
        /*004c*/ 	.word	0x00000000
        /*0050*/ 	.short	0x0000
        /*0052*/ 	.short	0x0000
        /*0054*/ 	.byte	0x00, 0xf0, 0x11, 0x00


	//----- nvinfo : EIATTR_SPARSE_MMA_MASK
	.align		4
.L_25:
        /*0058*/ 	.byte	0x03, 0x50
        /*005a*/ 	.short	0x0000


	//----- nvinfo : EIATTR_MAXREG_COUNT
	.align		4
        /*005c*/ 	.byte	0x03, 0x1b
        /*005e*/ 	.short	0x00ff


	//----- nvinfo : EIATTR_MERCURY_ISA_VERSION
	.align		4
        /*0060*/ 	.byte	0x03, 0x5f
        /*0062*/ 	.short	0x0101


	//----- nvinfo : EIATTR_VRC_CTA_INIT_COUNT
	.align		4
        /*0064*/ 	.byte	0x02, 0x4a
	.zero		1
	.zero		1


	//----- nvinfo : EIATTR_EXIT_INSTR_OFFSETS
	.align		4
        /*0068*/ 	.byte	0x04, 0x1c
        /*006a*/ 	.short	(.L_27 - .L_26)


	//   ....[0]....
.L_26:
        /*006c*/ 	.word	0x00000090


	//   ....[1]....
        /*0070*/ 	.word	0x00000180


	//----- nvinfo : EIATTR_CBANK_PARAM_SIZE
	.align		4
.L_27:
        /*0074*/ 	.byte	0x03, 0x19
        /*0076*/ 	.short	0x0028


	//----- nvinfo : EIATTR_PARAM_CBANK
	.align		4
        /*0078*/ 	.byte	0x04, 0x0a
        /*007a*/ 	.short	(.L_29 - .L_28)
	.align		4
.L_28:
        /*007c*/ 	.word	index@(.nv.constant0._Z21backwardSubstitution2iPfPdiS0_)
        /*0080*/ 	.short	0x0380
        /*0082*/ 	.short	0x0028


	//----- nvinfo : EIATTR_SW_WAR
	.align		4
.L_29:
        /*0084*/ 	.byte	0x04, 0x36
        /*0086*/ 	.short	(.L_31 - .L_30)
.L_30:
        /*0088*/ 	.word	0x00000008
.L_31:


//--------------------- .nv.info._Z16upper_triangulariPfi --------------------------
	.section	.nv.info._Z16upper_triangulariPfi,"",@"SHT_CUDA_INFO"
	.sectionflags	@""
	.align	4


	//----- nvinfo : EIATTR_CUDA_API_VERSION
	.align		4
        /*0000*/ 	.byte	0x04, 0x37
        /*0002*/ 	.short	(.L_33 - .L_32)
.L_32:
        /*0004*/ 	.word	0x00000082


	//----- nvinfo : EIATTR_KPARAM_INFO
	.align		4
.L_33:
        /*0008*/ 	.byte	0x04, 0x17
        /*000a*/ 	.short	(.L_35 - .L_34)
.L_34:
        /*000c*/ 	.word	0x00000000
        /*0010*/ 	.short	0x0002
        /*0012*/ 	.short	0x0010
        /*0014*/ 	.byte	0x00, 0xf0, 0x11, 0x00


	//----- nvinfo : EIATTR_KPARAM_INFO
	.align		4
.L_35:
        /*0018*/ 	.byte	0x04, 0x17
        /*001a*/ 	.short	(.L_37 - .L_36)
.L_36:
        /*001c*/ 	.word	0x00000000
        /*0020*/ 	.short	0x0001
        /*0022*/ 	.short	0x0008
        /*0024*/ 	.byte	0x00, 0xf5, 0x21, 0x00


	//----- nvinfo : EIATTR_KPARAM_INFO
	.align		4
.L_37:
        /*0028*/ 	.byte	0x04, 0x17
        /*002a*/ 	.short	(.L_39 - .L_38)
.L_38:
        /*002c*/ 	.word	0x00000000
        /*0030*/ 	.short	0x0000
        /*0032*/ 	.short	0x0000
        /*0034*/ 	.byte	0x00, 0xf0, 0x11, 0x00


	//----- nvinfo : EIATTR_SPARSE_MMA_MASK
	.align		4
.L_39:
        /*0038*/ 	.byte	0x03, 0x50
        /*003a*/ 	.short	0x0000


	//----- nvinfo : EIATTR_MAXREG_COUNT
	.align		4
        /*003c*/ 	.byte	0x03, 0x1b
        /*003e*/ 	.short	0x00ff


	//----- nvinfo : EIATTR_MERCURY_ISA_VERSION
	.align		4
        /*0040*/ 	.byte	0x03, 0x5f
        /*0042*/ 	.short	0x0101


	//----- nvinfo : EIATTR_VRC_CTA_INIT_COUNT
	.align		4
        /*0044*/ 	.byte	0x02, 0x4a
	.zero		1
	.zero		1


	//----- nvinfo : EIATTR_EXIT_INSTR_OFFSETS
	.align		4
        /*0048*/ 	.byte	0x04, 0x1c
        /*004a*/ 	.short	(.L_41 - .L_40)


	//   ....[0]....
.L_40:
        /*004c*/ 	.word	0x00000090


	//   ....[1]....
        /*0050*/ 	.word	0x00000230


	//   ....[2]....
        /*0054*/ 	.word	0x000005a0


	//   ....[3]....
        /*0058*/ 	.word	0x00000740


	//   ....[4]....
        /*005c*/ 	.word	0x00000870


	//   ....[5]....
        /*0060*/ 	.word	0x00000910


	//----- nvinfo : EIATTR_CRS_STACK_SIZE
	.align		4
.L_41:
        /*0064*/ 	.byte	0x04, 0x1e
        /*0066*/ 	.short	(.L_43 - .L_42)
.L_42:
        /*0068*/ 	.word	0x00000000


	//----- nvinfo : EIATTR_CBANK_PARAM_SIZE
	.align		4
.L_43:
        /*006c*/ 	.byte	0x03, 0x19
        /*006e*/ 	.short	0x0014


	//----- nvinfo : EIATTR_PARAM_CBANK
	.align		4
        /*0070*/ 	.byte	0x04, 0x0a
        /*0072*/ 	.short	(.L_45 - .L_44)
	.align		4
.L_44:
        /*0074*/ 	.word	index@(.nv.constant0._Z16upper_triangulariPfi)
        /*0078*/ 	.short	0x0380
        /*007a*/ 	.short	0x0014


	//----- nvinfo : EIATTR_SW_WAR
	.align		4
.L_45:
        /*007c*/ 	.byte	0x04, 0x36
        /*007e*/ 	.short	(.L_47 - .L_46)
.L_46:
        /*0080*/ 	.word	0x00000008
.L_47:


//--------------------- .nv.callgraph             --------------------------
	.section	.nv.callgraph,"",@"SHT_CUDA_CALLGRAPH"
	.align	4
	.sectionentsize	8
	.align		4
        /*0000*/ 	.word	0x00000000
	.align		4
        /*0004*/ 	.word	0xffffffff
	.align		4
        /*0008*/ 	.word	0x00000000
	.align		4
        /*000c*/ 	.word	0xfffffffe
	.align		4
        /*0010*/ 	.word	0x00000000
	.align		4
        /*0014*/ 	.word	0xfffffffd
	.align		4
        /*0018*/ 	.word	0x00000000
	.align		4
        /*001c*/ 	.word	0xfffffffc


//--------------------- .text._Z21backwardSubstitution2iPfPdiS0_ --------------------------
	.section	.text._Z21backwardSubstitution2iPfPdiS0_,"ax",@progbits
	.align	128
        .global         _Z21backwardSubstitution2iPfPdiS0_
        .type           _Z21backwardSubstitution2iPfPdiS0_,@function
        .size           _Z21backwardSubstitution2iPfPdiS0_,(.L_x_20 - _Z21backwardSubstitution2iPfPdiS0_)
        .other          _Z21backwardSubstitution2iPfPdiS0_,@"STO_CUDA_ENTRY STV_DEFAULT"
_Z21backwardSubstitution2iPfPdiS0_:
.text._Z21backwardSubstitution2iPfPdiS0_:
[----:B------:R-:W-:Y:S01]  /*0000*/  LDC R1, c[0x0][0x37c] ;  /* 0x0000df00ff017b82 */ /* 0x000fe20000000800 */
[----:B------:R-:W0:Y:S07]  /*0010*/  S2R R0, SR_TID.X ;  /* 0x0000000000007919 */ /* 0x000e2e0000002100 */
[----:B------:R-:W0:Y:S01]  /*0020*/  S2UR UR4, SR_CTAID.X ;  /* 0x00000000000479c3 */ /* 0x000e220000002500 */
[----:B------:R-:W1:Y:S01]  /*0030*/  LDCU UR5, c[0x0][0x398] ;  /* 0x00007300ff0577ac */ /* 0x000e620008000800 */
[----:B------:R-:W2:Y:S06]  /*0040*/  LDCU UR8, c[0x0][0x380] ;  /* 0x00007000ff0877ac */ /* 0x000eac0008000800 */
[----:B------:R-:W0:Y:S02]  /*0050*/  LDC R11, c[0x0][0x360] ;  /* 0x0000d800ff0b7b82 */ /* 0x000e240000000800 */
[----:B0-----:R-:W-:-:S05]  /*0060*/  IMAD R11, R11, UR4, R0 ;  /* 0x000000040b0b7c24 */ /* 0x001fca000f8e0200 */
[----:B-1----:R-:W-:-:S04]  /*0070*/  ISETP.GT.AND P0, PT, R11, UR5, PT ;  /* 0x000000050b007c0c */ /* 0x002fc8000bf04270 */
[----:B--2---:R-:W-:-:S13]  /*0080*/  ISETP.GE.OR P0, PT, R11, UR8, !P0 ;  /* 0x000000080b007c0c */ /* 0x004fda000c706670 */
[----:B------:R-:W-:Y:S05]  /*0090*/  @P0 EXIT ;  /* 0x000000000000094d */ /* 0x000fea0003800000 */
[----:B------:R-:W0:Y:S01]  /*00a0*/  LDC.64 R2, c[0x0][0x388] ;  /* 0x0000e200ff027b82 */ /* 0x000e220000000a00 */
[----:B------:R-:W1:Y:S01]  /*00b0*/  LDCU.64 UR6, c[0x0][0x358] ;  /* 0x00006b00ff0677ac */ /* 0x000e620008000a00 */
[----:B------:R-:W-:-:S06]  /*00c0*/  UIMAD UR4, UR5, UR8, UR5 ;  /* 0x00000008050472a4 */ /* 0x000fcc000f8e0205 */
[----:B------:R-:W2:Y:S01]  /*00d0*/  LDC.64 R6, c[0x0][0x390] ;  /* 0x0000e400ff067b82 */ /* 0x000ea20000000a00 */
[----:B------:R-:W-:-:S07]  /*00e0*/  IADD3 R5, PT, PT, R11, UR4, RZ ;  /* 0x000000040b057c10 */ /* 0x000fce000fffe0ff */
[----:B------:R-:W3:Y:S01]  /*00f0*/  LDC.64 R8, c[0x0][0x3a0] ;  /* 0x0000e800ff087b82 */ /* 0x000ee20000000a00 */
[----:B0-----:R-:W-:-:S06]  /*0100*/  IMAD.WIDE R2, R5, 0x4, R2 ;  /* 0x0000000405027825 */ /* 0x001fcc00078e0202 */
[----:B-1----:R-:W4:Y:S01]  /*0110*/  LDG.E R2, desc[UR6][R2.64] ;  /* 0x0000000602027981 */ /* 0x002f22000c1e1900 */
[----:B--2---:R-:W-:-:S06]  /*0120*/  IMAD.WIDE R6, R11, 0x8, R6 ;  /* 0x000000080b067825 */ /* 0x004fcc00078e0206 */
[----:B------:R-:W2:Y:S01]  /*0130*/  LDG.E.64 R6, desc[UR6][R6.64] ;  /* 0x0000000606067981 */ /* 0x000ea2000c1e1b00 */
[----:B---3--:R-:W-:Y:S01]  /*0140*/  IMAD.WIDE R8, R11, 0x8, R8 ;  /* 0x000000080b087825 */ /* 0x008fe200078e0208 */
[----:B----4-:R-:W2:Y:S02]  /*0150*/  F2F.F64.F32 R4, R2 ;  /* 0x0000000200047310 */ /* 0x010ea40000201800 */
[----:B--2---:R-:W-:-:S07]  /*0160*/  DMUL R4, R4, R6 ;  /* 0x0000000604047228 */ /* 0x004fce0000000000 */
[----:B------:R-:W-:Y:S01]  /*0170*/  STG.E.64 desc[UR6][R8.64], R4 ;  /* 0x0000000408007986 */ /* 0x000fe2000c101b06 */
[----:B------:R-:W-:Y:S05]  /*0180*/  EXIT ;  /* 0x000000000000794d */ /* 0x000fea0003800000 */
.L_x_0:
[----:B------:R-:W-:-:S00]  /*0190*/  BRA `(.L_x_0) ;  /* 0xfffffffc00fc7947 */ /* 0x000fc0000383ffff */
[----:B------:R-:W-:-:S00]  /*01a0*/  NOP ;  /* 0x0000000000007918 */ /* 0x000fc00000000000 */
        /* <DEDUP_REMOVED lines=13> */
.L_x_20:


//--------------------- .text._Z16upper_triangulariPfi --------------------------
	.section	.text._Z16upper_triangulariPfi,"ax",@progbits
	.align	128
        .global         _Z16upper_triangulariPfi
        .type           _Z16upper_triangulariPfi,@function
        .size           _Z16upper_triangulariPfi,(.L_x_19 - _Z16upper_triangulariPfi)
        .other          _Z16upper_triangulariPfi,@"STO_CUDA_ENTRY STV_DEFAULT"
_Z16upper_triangulariPfi:
.text._Z16upper_triangulariPfi:
[----:B------:R-:W-:Y:S01]  /*0000*/  LDC R1, c[0x0][0x37c] ;  /* 0x0000df00ff017b82 */ /* 0x000fe20000000800 */
[----:B------:R-:W0:Y:S07]  /*0010*/  S2R R4, SR_TID.X ;  /* 0x0000000000047919 */ /* 0x000e2e0000002100 */
[----:B------:R-:W0:Y:S08]  /*0020*/  S2UR UR4, SR_CTAID.X ;  /* 0x00000000000479c3 */ /* 0x000e300000002500 */
[----:B------:R-:W0:Y:S08]  /*0030*/  LDC R3, c[0x0][0x360] ;  /* 0x0000d800ff037b82 */ /* 0x000e300000000800 */
[----:B------:R-:W1:Y:S08]  /*0040*/  LDC R5, c[0x0][0x390] ;  /* 0x0000e400ff057b82 */ /* 0x000e700000000800 */
[----:B------:R-:W2:Y:S01]  /*0050*/  LDC R11, c[0x0][0x380] ;  /* 0x0000e000ff0b7b82 */ /* 0x000ea20000000800 */
[----:B0-----:R-:W-:-:S05]  /*0060*/  IMAD R4, R3, UR4, R4 ;  /* 0x0000000403047c24 */ /* 0x001fca000f8e0204 */
[----:B-1----:R-:W-:-:S04]  /*0070*/  ISETP.GT.AND P0, PT, R4, R5, PT ;  /* 0x000000050400720c */ /* 0x002fc80003f04270 */
[----:B--2---:R-:W-:-:S13]  /*0080*/  ISETP.GE.OR P0, PT, R4, R11, !P0 ;  /* 0x0000000b0400720c */ /* 0x004fda0004706670 */
[----:B------:R-:W-:Y:S05]  /*0090*/  @P0 EXIT ;  /* 0x000000000000094d */ /* 0x000fea0003800000 */
[----:B------:R-:W0:Y:S01]  /*00a0*/  LDC.64 R6, c[0x0][0x388] ;  /* 0x0000e200ff067b82 */ /* 0x000e220000000a00 */
[----:B------:R-:W1:Y:S01]  /*00b0*/  LDCU.64 UR6, c[0x0][0x358] ;  /* 0x00006b00ff0677ac */ /* 0x000e620008000a00 */
[----:B------:R-:W-:-:S04]  /*00c0*/  IMAD R2, R5, R11, R5 ;  /* 0x0000000b05027224 */ /* 0x000fc800078e0205 */
[----:B------:R-:W-:Y:S02]  /*00d0*/  IMAD.IADD R9, R2, 0x1, R5 ;  /* 0x0000000102097824 */ /* 0x000fe400078e0205 */
[----:B------:R-:W-:Y:S02]  /*00e0*/  IMAD R4, R4, R11, R4 ;  /* 0x0000000b04047224 */ /* 0x000fe400078e0204 */
[----:B0-----:R-:W-:-:S06]  /*00f0*/  IMAD.WIDE R8, R9, 0x4, R6 ;  /* 0x0000000409087825 */ /* 0x001fcc00078e0206 */
[----:B-1----:R-:W2:Y:S01]  /*0100*/  LDG.E R9, desc[UR6][R8.64] ;  /* 0x0000000608097981 */ /* 0x002ea2000c1e1900 */
[----:B------:R-:W-:-:S04]  /*0110*/  IMAD.IADD R3, R4, 0x1, R5 ;  /* 0x0000000104037824 */ /* 0x000fc800078e0205 */
[----:B------:R-:W-:-:S05]  /*0120*/  IMAD.WIDE R6, R3, 0x4, R6 ;  /* 0x0000000403067825 */ /* 0x000fca00078e0206 */
[----:B------:R-:W3:Y:S01]  /*0130*/  LDG.E R0, desc[UR6][R6.64] ;  /* 0x0000000606007981 */ /* 0x000ee2000c1e1900 */
[----:B------:R-:W-:Y:S01]  /*0140*/  BSSY.RECONVERGENT B0, `(.L_x_1) ;  /* 0x000000c000007945 */ /* 0x000fe20003800200 */
[----:B--2---:R-:W0:Y:S08]  /*0150*/  MUFU.RCP R10, R9 ;  /* 0x00000009000a7308 */ /* 0x004e300000001000 */
[----:B---3--:R-:W1:Y:S01]  /*0160*/  FCHK P0, R0, R9 ;  /* 0x0000000900007302 */ /* 0x008e620000000000 */
[----:B0-----:R-:W-:-:S04]  /*0170*/  FFMA R3, -R9, R10, 1 ;  /* 0x3f80000009037423 */ /* 0x001fc8000000010a */
[----:B------:R-:W-:-:S04]  /*0180*/  FFMA R3, R10, R3, R10 ;  /* 0x000000030a037223 */ /* 0x000fc8000000000a */
[----:B------:R-:W-:-:S04]  /*0190*/  FFMA R10, R0, R3, RZ ;  /* 0x00000003000a7223 */ /* 0x000fc800000000ff */
[----:B------:R-:W-:-:S04]  /*01a0*/  FFMA R5, -R9, R10, R0 ;  /* 0x0000000a09057223 */ /* 0x000fc80000000100 */
[----:B------:R-:W-:Y:S01]  /*01b0*/  FFMA R3, R3, R5, R10 ;  /* 0x0000000503037223 */ /* 0x000fe2000000000a */
[----:B-1----:R-:W-:Y:S06]  /*01c0*/  @!P0 BRA `(.L_x_2) ;  /* 0x00000000000c8947 */ /* 0x002fec0003800000 */
[----:B------:R-:W-:-:S07]  /*01d0*/  MOV R6, 0x1f0 ;  /* 0x000001f000067802 */ /* 0x000fce0000000f00 */
[----:B------:R-:W-:Y:S05]  /*01e0*/  CALL.REL.NOINC `($__internal_0_$__cuda_sm3x_div_rn_noftz_f32_slowpath) ;  /* 0x0000000400cc7944 */ /* 0x000fea0003c00000 */
[----:B------:R-:W-:-:S07]  /*01f0*/  MOV R3, R0 ;  /* 0x0000000000037202 */ /* 0x000fce0000000f00 */
.L_x_2:
[----:B------:R-:W-:Y:S05]  /*0200*/  BSYNC.RECONVERGENT B0 ;  /* 0x0000000000007941 */ /* 0x000fea0003800200 */
.L_x_1:
[----:B------:R-:W0:Y:S02]  /*0210*/  LDC R0, c[0x0][0x380] ;  /* 0x0000e000ff007b82 */ /* 0x000e240000000800 */
[----:B0-----:R-:W-:-:S13]  /*0220*/  ISETP.GE.AND P0, PT, R0, RZ, PT ;  /* 0x000000ff0000720c */ /* 0x001fda0003f06270 */
[----:B------:R-:W-:Y:S05]  /*0230*/  @!P0 EXIT ;  /* 0x000000000000894d */ /* 0x000fea0003800000 */
[C---:B------:R-:W-:Y:S01]  /*0240*/  ISETP.GE.U32.AND P0, PT, R0.reuse, 0x7, PT ;  /* 0x000000070000780c */ /* 0x040fe20003f06070 */
[----:B------:R-:W-:Y:S02]  /*0250*/  VIADD R12, R0, 0x1 ;  /* 0x00000001000c7836 */ /* 0x000fe40000000000 */
[----:B------:R-:W-:-:S03]  /*0260*/  IMAD.MOV.U32 R5, RZ, RZ, RZ ;  /* 0x000000ffff057224 */ /* 0x000fc600078e00ff */
[----:B------:R-:W-:-:S04]  /*0270*/  LOP3.LUT R18, R12, 0x7, RZ, 0xc0, !PT ;  /* 0x000000070c127812 */ /* 0x000fc800078ec0ff */
[----:B------:R-:W-:-:S03]  /*0280*/  ISETP.NE.AND P1, PT, R18, RZ, PT ;  /* 0x000000ff1200720c */ /* 0x000fc60003f25270 */
[----:B------:R-:W-:Y:S10]  /*0290*/  @!P0 BRA `(.L_x_3) ;  /* 0x0000000000c08947 */ /* 0x000ff40003800000 */
[----:B------:R-:W0:Y:S01]  /*02a0*/  LDCU.64 UR4, c[0x0][0x388] ;  /* 0x00007100ff0477ac */ /* 0x000e220008000a00 */
[----:B------:R-:W-:Y:S01]  /*02b0*/  LOP3.LUT R5, R12, 0x7ffffff8, RZ, 0xc0, !PT ;  /* 0x7ffffff80c057812 */ /* 0x000fe200078ec0ff */
[----:B------:R-:W-:Y:S01]  /*02c0*/  IMAD.MOV.U32 R15, RZ, RZ, R4 ;  /* 0x000000ffff0f7224 */ /* 0x000fe200078e0004 */
[----:B------:R-:W-:-:S03]  /*02d0*/  MOV R13, R2 ;  /* 0x00000002000d7202 */ /* 0x000fc60000000f00 */
[----:B------:R-:W-:Y:S01]  /*02e0*/  IMAD.MOV R14, RZ, RZ, -R5 ;  /* 0x000000ffff0e7224 */ /* 0x000fe200078e0a05 */
[----:B0-----:R-:W-:-:S04]  /*02f0*/  UIADD3 UR4, UP0, UPT, UR4, 0x10, URZ ;  /* 0x0000001004047890 */ /* 0x001fc8000ff1e0ff */
[----:B------:R-:W-:Y:S02]  /*0300*/  UIADD3.X UR5, UPT, UPT, URZ, UR5, URZ, UP0, !UPT ;  /* 0x00000005ff057290 */ /* 0x000fe400087fe4ff */
[----:B------:R-:W-:-:S04]  /*0310*/  MOV R6, UR4 ;  /* 0x0000000400067c02 */ /* 0x000fc80008000f00 */
[----:B------:R-:W-:-:S07]  /*0320*/  IMAD.U32 R7, RZ, RZ, UR5 ;  /* 0x00000005ff077e24 */ /* 0x000fce000f8e00ff */
.L_x_4:
[----:B0-----:R-:W-:-:S04]  /*0330*/  IMAD.WIDE R8, R15, 0x4, R6 ;  /* 0x000000040f087825 */ /* 0x001fc800078e0206 */
[----:B------:R-:W-:Y:S01]  /*0340*/  IMAD.WIDE R10, R13, 0x4, R6 ;  /* 0x000000040d0a7825 */ /* 0x000fe200078e0206 */
[----:B------:R-:W2:Y:S04]  /*0350*/  LDG.E R16, desc[UR6][R8.64+-0x10] ;  /* 0xfffff00608107981 */ /* 0x000ea8000c1e1900 */
[----:B------:R-:W2:Y:S02]  /*0360*/  LDG.E R17, desc[UR6][R10.64+-0x10] ;  /* 0xfffff0060a117981 */ /* 0x000ea4000c1e1900 */
[-C--:B--2---:R-:W-:Y:S02]  /*0370*/  FFMA R17, R17, -R3.reuse, R16 ;  /* 0x8000000311117223 */ /* 0x084fe40000000010 */
[----:B------:R-:W2:Y:S04]  /*0380*/  LDG.E R16, desc[UR6][R8.64+-0xc] ;  /* 0xfffff40608107981 */ /* 0x000ea8000c1e1900 */
[----:B------:R0:W-:Y:S04]  /*0390*/  STG.E desc[UR6][R8.64+-0x10], R17 ;  /* 0xfffff01108007986 */ /* 0x0001e8000c101906 */
[----:B------:R-:W2:Y:S02]  /*03a0*/  LDG.E R19, desc[UR6][R10.64+-0xc] ;  /* 0xfffff4060a137981 */ /* 0x000ea4000c1e1900 */
[----:B--2---:R-:W-:-:S02]  /*03b0*/  FFMA R19, R19, -R3, R16 ;  /* 0x8000000313137223 */ /* 0x004fc40000000010 */
        /* <DEDUP_REMOVED lines=10> */
[----:B0-----:R-:W2:Y:S02]  /*0460*/  LDG.E R17, desc[UR6][R10.64] ;  /* 0x000000060a117981 */ /* 0x001ea4000c1e1900 */
[----:B--2---:R-:W-:-:S02]  /*0470*/  FFMA R17, R17, -R3, R16 ;  /* 0x8000000311117223 */ /* 0x004fc40000000010 */
[----:B------:R-:W2:Y:S04]  /*0480*/  LDG.E R16, desc[UR6][R8.64+0x4] ;  /* 0x0000040608107981 */ /* 0x000ea8000c1e1900 */
[----:B------:R0:W-:Y:S04]  /*0490*/  STG.E desc[UR6][R8.64], R17 ;  /* 0x0000001108007986 */ /* 0x0001e8000c101906 */
[----:B-1----:R-:W2:Y:S02]  /*04a0*/  LDG.E R19, desc[UR6][R10.64+0x4] ;  /* 0x000004060a137981 */ /* 0x002ea4000c1e1900 */
[----:B--2---:R-:W-:-:S02]  /*04b0*/  FFMA R19, R19, -R3, R16 ;  /* 0x8000000313137223 */ /* 0x004fc40000000010 */
[----:B------:R-:W2:Y:S04]  /*04c0*/  LDG.E R16, desc[UR6][R8.64+0x8] ;  /* 0x0000080608107981 */ /* 0x000ea8000c1e1900 */
[----:B------:R0:W-:Y:S04]  /*04d0*/  STG.E desc[UR6][R8.64+0x4], R19 ;  /* 0x0000041308007986 */ /* 0x0001e8000c101906 */
[----:B---3--:R-:W2:Y:S02]  /*04e0*/  LDG.E R21, desc[UR6][R10.64+0x8] ;  /* 0x000008060a157981 */ /* 0x008ea4000c1e1900 */
[----:B--2---:R-:W-:-:S02]  /*04f0*/  FFMA R21, R21, -R3, R16 ;  /* 0x8000000315157223 */ /* 0x004fc40000000010 */
[----:B------:R-:W2:Y:S04]  /*0500*/  LDG.E R16, desc[UR6][R8.64+0xc] ;  /* 0x00000c0608107981 */ /* 0x000ea8000c1e1900 */
[----:B------:R0:W-:Y:S04]  /*0510*/  STG.E desc[UR6][R8.64+0x8], R21 ;  /* 0x0000081508007986 */ /* 0x0001e8000c101906 */
[----:B----4-:R-:W2:Y:S01]  /*0520*/  LDG.E R23, desc[UR6][R10.64+0xc] ;  /* 0x00000c060a177981 */ /* 0x010ea2000c1e1900 */
[----:B------:R-:W-:Y:S01]  /*0530*/  VIADD R14, R14, 0x8 ;  /* 0x000000080e0e7836 */ /* 0x000fe20000000000 */
[----:B------:R-:W-:Y:S01]  /*0540*/  IADD3 R15, PT, PT, R15, 0x8, RZ ;  /* 0x000000080f0f7810 */ /* 0x000fe20007ffe0ff */
[----:B------:R-:W-:-:S03]  /*0550*/  VIADD R13, R13, 0x8 ;  /* 0x000000080d0d7836 */ /* 0x000fc60000000000 */
[----:B------:R-:W-:Y:S01]  /*0560*/  ISETP.NE.AND P0, PT, R14, RZ, PT ;  /* 0x000000ff0e00720c */ /* 0x000fe20003f05270 */
[----:B--2---:R-:W-:-:S05]  /*0570*/  FFMA R23, R23, -R3, R16 ;  /* 0x8000000317177223 */ /* 0x004fca0000000010 */
[----:B------:R0:W-:Y:S07]  /*0580*/  STG.E desc[UR6][R8.64+0xc], R23 ;  /* 0x00000c1708007986 */ /* 0x0001ee000c101906 */
[----:B------:R-:W-:Y:S05]  /*0590*/  @P0 BRA `(.L_x_4) ;  /* 0xfffffffc00640947 */ /* 0x000fea000383ffff */
.L_x_3:
[----:B------:R-:W-:Y:S05]  /*05a0*/  @!P1 EXIT ;  /* 0x000000000000994d */ /* 0x000fea0003800000 */
[----:B------:R-:W-:Y:S02]  /*05b0*/  ISETP.GE.U32.AND P0, PT, R18, 0x4, PT ;  /* 0x000000041200780c */ /* 0x000fe40003f06070 */
[----:B------:R-:W-:-:S11]  /*05c0*/  LOP3.LUT P1, R12, R12, 0x3, RZ, 0xc0, !PT ;  /* 0x000000030c0c7812 */ /* 0x000fd6000782c0ff */
[----:B------:R-:W-:Y:S05]  /*05d0*/  @!P0 BRA `(.L_x_5) ;  /* 0x0000000000588947 */ /* 0x000fea0003800000 */
[----:B0-----:R-:W0:Y:S01]  /*05e0*/  LDC.64 R8, c[0x0][0x388] ;  /* 0x0000e200ff087b82 */ /* 0x001e220000000a00 */
[----:B------:R-:W-:Y:S01]  /*05f0*/  IMAD.IADD R7, R4, 0x1, R5 ;  /* 0x0000000104077824 */ /* 0x000fe200078e0205 */
[----:B------:R-:W-:-:S03]  /*0600*/  IADD3 R11, PT, PT, R2, R5, RZ ;  /* 0x00000005020b7210 */ /* 0x000fc60007ffe0ff */
        /* <DEDUP_REMOVED lines=15> */
[----:B------:R-:W2:Y:S01]  /*0700*/  LDG.E R17, desc[UR6][R8.64+0xc] ;  /* 0x00000c0608117981 */ /* 0x000ea2000c1e1900 */
[----:B------:R-:W-:Y:S02]  /*0710*/  VIADD R5, R5, 0x4 ;  /* 0x0000000405057836 */ /* 0x000fe40000000000 */
[----:B--2---:R-:W-:-:S05]  /*0720*/  FFMA R17, R17, -R3, R10 ;  /* 0x8000000311117223 */ /* 0x004fca000000000a */
[----:B------:R1:W-:Y:S02]  /*0730*/  STG.E desc[UR6][R6.64+0xc], R17 ;  /* 0x00000c1106007986 */ /* 0x0003e4000c101906 */
.L_x_5:
[----:B------:R-:W-:Y:S05]  /*0740*/  @!P1 EXIT ;  /* 0x000000000000994d */ /* 0x000fea0003800000 */
[----:B------:R-:W-:Y:S02]  /*0750*/  ISETP.NE.AND P0, PT, R12, 0x1, PT ;  /* 0x000000010c00780c */ /* 0x000fe40003f05270 */
[----:B------:R-:W-:-:S04]  /*0760*/  LOP3.LUT R0, R0, 0x1, RZ, 0xc0, !PT ;  /* 0x0000000100007812 */ /* 0x000fc800078ec0ff */
[----:B------:R-:W-:-:S07]  /*0770*/  ISETP.NE.U32.AND P1, PT, R0, 0x1, PT ;  /* 0x000000010000780c */ /* 0x000fce0003f25070 */
[----:B------:R-:W-:Y:S06]  /*0780*/  @!P0 BRA `(.L_x_6) ;  /* 0x0000000000388947 */ /* 0x000fec0003800000 */
[----:B-1----:R-:W1:Y:S01]  /*0790*/  LDC.64 R6, c[0x0][0x388] ;  /* 0x0000e200ff067b82 */ /* 0x002e620000000a00 */
[----:B0-----:R-:W-:Y:S01]  /*07a0*/  IMAD.IADD R9, R4, 0x1, R5 ;  /* 0x0000000104097824 */ /* 0x001fe200078e0205 */
[----:B------:R-:W-:-:S03]  /*07b0*/  IADD3 R11, PT, PT, R2, R5, RZ ;  /* 0x00000005020b7210 */ /* 0x000fc60007ffe0ff */
[----:B-1----:R-:W-:-:S04]  /*07c0*/  IMAD.WIDE R8, R9, 0x4, R6 ;  /* 0x0000000409087825 */ /* 0x002fc800078e0206 */
[----:B------:R-:W-:Y:S01]  /*07d0*/  IMAD.WIDE R6, R11, 0x4, R6 ;  /* 0x000000040b067825 */ /* 0x000fe200078e0206 */
[----:B------:R-:W2:Y:S04]  /*07e0*/  LDG.E R0, desc[UR6][R8.64] ;  /* 0x0000000608007981 */ /* 0x000ea8000c1e1900 */
[----:B------:R-:W2:Y:S02]  /*07f0*/  LDG.E R11, desc[UR6][R6.64] ;  /* 0x00000006060b7981 */ /* 0x000ea4000c1e1900 */
[----:B--2---:R-:W-:Y:S02]  /*0800*/  FFMA R11, R11, -R3, R0 ;  /* 0x800000030b0b7223 */ /* 0x004fe40000000000 */
[----:B------:R-:W2:Y:S04]  /*0810*/  LDG.E R0, desc[UR6][R8.64+0x4] ;  /* 0x0000040608007981 */ /* 0x000ea8000c1e1900 */
[----:B------:R3:W-:Y:S04]  /*0820*/  STG.E desc[UR6][R8.64], R11 ;  /* 0x0000000b08007986 */ /* 0x0007e8000c101906 */
[----:B------:R-:W2:Y:S01]  /*0830*/  LDG.E R13, desc[UR6][R6.64+0x4] ;  /* 0x00000406060d7981 */ /* 0x000ea2000c1e1900 */
[----:B------:R-:W-:-:S02]  /*0840*/  VIADD R5, R5, 0x2 ;  /* 0x0000000205057836 */ /* 0x000fc40000000000 */
[----:B--2---:R-:W-:-:S05]  /*0850*/  FFMA R13, R13, -R3, R0 ;  /* 0x800000030d0d7223 */ /* 0x004fca0000000000 */
[----:B------:R3:W-:Y:S02]  /*0860*/  STG.E desc[UR6][R8.64+0x4], R13 ;  /* 0x0000040d08007986 */ /* 0x0007e4000c101906 */
.L_x_6:
[----:B------:R-:W-:Y:S05]  /*0870*/  @!P1 EXIT ;  /* 0x000000000000994d */ /* 0x000fea0003800000 */
[----:B0--3--:R-:W0:Y:S01]  /*0880*/  LDC.64 R8, c[0x0][0x388] ;  /* 0x0000e200ff087b82 */ /* 0x009e220000000a00 */
[----:B-1----:R-:W-:Y:S01]  /*0890*/  IMAD.IADD R7, R2, 0x1, R5 ;  /* 0x0000000102077824 */ /* 0x002fe200078e0205 */
[----:B------:R-:W-:-:S03]  /*08a0*/  IADD3 R5, PT, PT, R4, R5, RZ ;  /* 0x0000000504057210 */ /* 0x000fc60007ffe0ff */
[----:B0-----:R-:W-:-:S04]  /*08b0*/  IMAD.WIDE R6, R7, 0x4, R8 ;  /* 0x0000000407067825 */ /* 0x001fc800078e0208 */
[----:B------:R-:W-:Y:S02]  /*08c0*/  IMAD.WIDE R4, R5, 0x4, R8 ;  /* 0x0000000405047825 */ /* 0x000fe400078e0208 */
[----:B------:R-:W2:Y:S04]  /*08d0*/  LDG.E R7, desc[UR6][R6.64] ;  /* 0x0000000606077981 */ /* 0x000ea8000c1e1900 */
[----:B------:R-:W2:Y:S02]  /*08e0*/  LDG.E R0, desc[UR6][R4.64] ;  /* 0x0000000604007981 */ /* 0x000ea4000c1e1900 */
[----:B--2---:R-:W-:-:S05]  /*08f0*/  FFMA R3, R7, -R3, R0 ;  /* 0x8000000307037223 */ /* 0x004fca0000000000 */
[----:B------:R-:W-:Y:S01]  /*0900*/  STG.E desc[UR6][R4.64], R3 ;  /* 0x0000000304007986 */ /* 0x000fe2000c101906 */
[----:B------:R-:W-:Y:S05]  /*0910*/  EXIT ;  /* 0x000000000000794d */ /* 0x000fea0003800000 */
        .weak           $__internal_0_$__cuda_sm3x_div_rn_noftz_f32_slowpath
        .type           $__internal_0_$__cuda_sm3x_div_rn_noftz_f32_slowpath,@function
        .size           $__internal_0_$__cuda_sm3x_div_rn_noftz_f32_slowpath,(.L_x_19 - $__internal_0_$__cuda_sm3x_div_rn_noftz_f32_slowpath)
$__internal_0_$__cuda_sm3x_div_rn_noftz_f32_slowpath:
[----:B------:R-:W-:Y:S01]  /*0920*/  SHF.R.U32.HI R5, RZ, 0x17, R9 ;  /* 0x00000017ff057819 */ /* 0x000fe20000011609 */
[----:B------:R-:W-:Y:S01]  /*0930*/  BSSY.RECONVERGENT B1, `(.L_x_7) ;  /* 0x0000064000017945 */ /* 0x000fe20003800200 */
[----:B------:R-:W-:Y:S02]  /*0940*/  SHF.R.U32.HI R3, RZ, 0x17, R0 ;  /* 0x00000017ff037819 */ /* 0x000fe40000011600 */
[----:B------:R-:W-:Y:S02]  /*0950*/  LOP3.LUT R7, R5, 0xff, RZ, 0xc0, !PT ;  /* 0x000000ff05077812 */ /* 0x000fe400078ec0ff */
[----:B------:R-:W-:Y:S02]  /*0960*/  LOP3.LUT R5, R3, 0xff, RZ, 0xc0, !PT ;  /* 0x000000ff03057812 */ /* 0x000fe400078ec0ff */
[----:B------:R-:W-:Y:S01]  /*0970*/  MOV R8, R0 ;  /* 0x0000000000087202 */ /* 0x000fe20000000f00 */
[----:B------:R-:W-:Y:S02]  /*0980*/  VIADD R12, R7, 0xffffffff ;  /* 0xffffffff070c7836 */ /* 0x000fe40000000000 */
[----:B------:R-:W-:-:S03]  /*0990*/  VIADD R11, R5, 0xffffffff ;  /* 0xffffffff050b7836 */ /* 0x000fc60000000000 */
[----:B------:R-:W-:-:S04]  /*09a0*/  ISETP.GT.U32.AND P0, PT, R12, 0xfd, PT ;  /* 0x000000fd0c00780c */ /* 0x000fc80003f04070 */
[----:B------:R-:W-:-:S13]  /*09b0*/  ISETP.GT.U32.OR P0, PT, R11, 0xfd, P0 ;  /* 0x000000fd0b00780c */ /* 0x000fda0000704470 */
[----:B------:R-:W-:Y:S01]  /*09c0*/  @!P0 IMAD.MOV.U32 R10, RZ, RZ, RZ ;  /* 0x000000ffff0a8224 */ /* 0x000fe200078e00ff */
[----:B------:R-:W-:Y:S06]  /*09d0*/  @!P0 BRA `(.L_x_8) ;  /* 0x0000000000608947 */ /* 0x000fec0003800000 */
[----:B------:R-:W-:Y:S01]  /*09e0*/  FSETP.GTU.FTZ.AND P0, PT, |R0|, +INF , PT ;  /* 0x7f8000000000780b */ /* 0x000fe20003f1c200 */
[----:B------:R-:W-:Y:S01]  /*09f0*/  IMAD.MOV.U32 R3, RZ, RZ, R9 ;  /* 0x000000ffff037224 */ /* 0x000fe200078e0009 */
[----:B------:R-:W-:-:S04]  /*0a00*/  FSETP.GTU.FTZ.AND P1, PT, |R9|, +INF , PT ;  /* 0x7f8000000900780b */ /* 0x000fc80003f3c200 */
[----:B------:R-:W-:-:S13]  /*0a10*/  PLOP3.LUT P0, PT, P0, P1, PT, 0xf8, 0x8f ;  /* 0x00000000008f781c */ /* 0x000fda0000703f70 */
[----:B------:R-:W-:Y:S05]  /*0a20*/  @P0 BRA `(.L_x_9) ;  /* 0x00000004004c0947 */ /* 0x000fea0003800000 */
[----:B------:R-:W-:-:S13]  /*0a30*/  LOP3.LUT P0, RZ, R9, 0x7fffffff, R8, 0xc8, !PT ;  /* 0x7fffffff09ff7812 */ /* 0x000fda000780c808 */
[----:B------:R-:W-:Y:S05]  /*0a40*/  @!P0 BRA `(.L_x_10) ;  /* 0x00000004003c8947 */ /* 0x000fea0003800000 */
[C---:B------:R-:W-:Y:S02]  /*0a50*/  FSETP.NEU.FTZ.AND P2, PT, |R0|.reuse, +INF , PT ;  /* 0x7f8000000000780b */ /* 0x040fe40003f5d200 */
[----:B------:R-:W-:Y:S02]  /*0a60*/  FSETP.NEU.FTZ.AND P1, PT, |R3|, +INF , PT ;  /* 0x7f8000000300780b */ /* 0x000fe40003f3d200 */
[----:B------:R-:W-:-:S11]  /*0a70*/  FSETP.NEU.FTZ.AND P0, PT, |R0|, +INF , PT ;  /* 0x7f8000000000780b */ /* 0x000fd60003f1d200 */
[----:B------:R-:W-:Y:S05]  /*0a80*/  @!P1 BRA !P2, `(.L_x_10) ;  /* 0x00000004002c9947 */ /* 0x000fea0005000000 */
[----:B------:R-:W-:-:S04]  /*0a90*/  LOP3.LUT P2, RZ, R8, 0x7fffffff, RZ, 0xc0, !PT ;  /* 0x7fffffff08ff7812 */ /* 0x000fc8000784c0ff */
[----:B------:R-:W-:-:S13]  /*0aa0*/  PLOP3.LUT P1, PT, P1, P2, PT, 0x2f, 0xf2 ;  /* 0x0000000000f2781c */ /* 0x000fda0000f24577 */
[----:B------:R-:W-:Y:S05]  /*0ab0*/  @P1 BRA `(.L_x_11) ;  /* 0x0000000400181947 */ /* 0x000fea0003800000 */
[----:B------:R-:W-:-:S04]  /*0ac0*/  LOP3.LUT P1, RZ, R9, 0x7fffffff, RZ, 0xc0, !PT ;  /* 0x7fffffff09ff7812 */ /* 0x000fc8000782c0ff */
[----:B------:R-:W-:-:S13]  /*0ad0*/  PLOP3.LUT P0, PT, P0, P1, PT, 0x2f, 0xf2 ;  /* 0x0000000000f2781c */ /* 0x000fda0000702577 */
[----:B------:R-:W-:Y:S05]  /*0ae0*/  @P0 BRA `(.L_x_12) ;  /* 0x0000000400000947 */ /* 0x000fea0003800000 */
[----:B------:R-:W-:Y:S02]  /*0af0*/  ISETP.GE.AND P0, PT, R11, RZ, PT ;  /* 0x000000ff0b00720c */ /* 0x000fe40003f06270 */
[----:B------:R-:W-:-:S11]  /*0b00*/  ISETP.GE.AND P1, PT, R12, RZ, PT ;  /* 0x000000ff0c00720c */ /* 0x000fd60003f26270 */
[----:B------:R-:W-:Y:S01]  /*0b10*/  @P0 MOV R10, RZ ;  /* 0x000000ff000a0202 */ /* 0x000fe20000000f00 */
[----:B------:R-:W-:Y:S02]  /*0b20*/  @!P0 IMAD.MOV.U32 R10, RZ, RZ, -0x40 ;  /* 0xffffffc0ff0a8424 */ /* 0x000fe400078e00ff */
[----:B------:R-:W-:Y:S01]  /*0b30*/  @!P0 FFMA R8, R0, 1.84467440737095516160e+19, RZ ;  /* 0x5f80000000088823 */ /* 0x000fe200000000ff */
[----:B------:R-:W-:Y:S01]  /*0b40*/  @!P1 FFMA R9, R3, 1.84467440737095516160e+19, RZ ;  /* 0x5f80000003099823 */ /* 0x000fe200000000ff */
[----:B------:R-:W-:-:S07]  /*0b50*/  @!P1 VIADD R10, R10, 0x40 ;  /* 0x000000400a0a9836 */ /* 0x000fce0000000000 */
.L_x_8:
[----:B------:R-:W-:Y:S01]  /*0b60*/  LEA R0, R7, 0xc0800000, 0x17 ;  /* 0xc080000007007811 */ /* 0x000fe200078eb8ff */
[----:B------:R-:W-:Y:S01]  /*0b70*/  VIADD R5, R5, 0xffffff81 ;  /* 0xffffff8105057836 */ /* 0x000fe20000000000 */
[----:B------:R-:W-:Y:S02]  /*0b80*/  BSSY.RECONVERGENT B2, `(.L_x_13) ;  /* 0x0000035000027945 */ /* 0x000fe40003800200 */
[----:B------:R-:W-:Y:S01]  /*0b90*/  IADD3 R9, PT, PT, -R0, R9, RZ ;  /* 0x0000000900097210 */ /* 0x000fe20007ffe1ff */
[C---:B------:R-:W-:Y:S01]  /*0ba0*/  IMAD R0, R5.reuse, -0x800000, R8 ;  /* 0xff80000005007824 */ /* 0x040fe200078e0208 */
[----:B------:R-:W-:Y:S02]  /*0bb0*/  IADD3 R5, PT, PT, R5, 0x7f, -R7 ;  /* 0x0000007f05057810 */ /* 0x000fe40007ffe807 */
[----:B------:R-:W0:Y:S01]  /*0bc0*/  MUFU.RCP R3, R9 ;  /* 0x0000000900037308 */ /* 0x000e220000001000 */
[----:B------:R-:W-:Y:S02]  /*0bd0*/  FADD.FTZ R11, -R9, -RZ ;  /* 0x800000ff090b7221 */ /* 0x000fe40000010100 */
[----:B------:R-:W-:-:S02]  /*0be0*/  IMAD.IADD R5, R5, 0x1, R10 ;  /* 0x0000000105057824 */ /* 0x000fc400078e020a */
[----:B0-----:R-:W-:-:S04]  /*0bf0*/  FFMA R12, R3, R11, 1 ;  /* 0x3f800000030c7423 */ /* 0x001fc8000000000b */
[----:B------:R-:W-:-:S04]  /*0c00*/  FFMA R12, R3, R12, R3 ;  /* 0x0000000c030c7223 */ /* 0x000fc80000000003 */
[----:B------:R-:W-:-:S04]  /*0c10*/  FFMA R3, R0, R12, RZ ;  /* 0x0000000c00037223 */ /* 0x000fc800000000ff */
[----:B------:R-:W-:-:S04]  /*0c20*/  FFMA R8, R11, R3, R0 ;  /* 0x000000030b087223 */ /* 0x000fc80000000000 */
[----:B------:R-:W-:-:S04]  /*0c30*/  FFMA R13, R12, R8, R3 ;  /* 0x000000080c0d7223 */ /* 0x000fc80000000003 */
[----:B------:R-:W-:-:S04]  /*0c40*/  FFMA R8, R11, R13, R0 ;  /* 0x0000000d0b087223 */ /* 0x000fc80000000000 */
[----:B------:R-:W-:-:S05]  /*0c50*/  FFMA R0, R12, R8, R13 ;  /* 0x000000080c007223 */ /* 0x000fca000000000d */
[----:B------:R-:W-:-:S04]  /*0c60*/  SHF.R.U32.HI R3, RZ, 0x17, R0 ;  /* 0x00000017ff037819 */ /* 0x000fc80000011600 */
[----:B------:R-:W-:-:S04]  /*0c70*/  LOP3.LUT R3, R3, 0xff, RZ, 0xc0, !PT ;  /* 0x000000ff03037812 */ /* 0x000fc800078ec0ff */
[----:B------:R-:W-:-:S05]  /*0c80*/  IADD3 R7, PT, PT, R3, R5, RZ ;  /* 0x0000000503077210 */ /* 0x000fca0007ffe0ff */
[----:B------:R-:W-:-:S05]  /*0c90*/  VIADD R3, R7, 0xffffffff ;  /* 0xffffffff07037836 */ /* 0x000fca0000000000 */
[----:B------:R-:W-:-:S13]  /*0ca0*/  ISETP.GE.U32.AND P0, PT, R3, 0xfe, PT ;  /* 0x000000fe0300780c */ /* 0x000fda0003f06070 */
[----:B------:R-:W-:Y:S05]  /*0cb0*/  @!P0 BRA `(.L_x_14) ;  /* 0x0000000000808947 */ /* 0x000fea0003800000 */
[----:B------:R-:W-:-:S13]  /*0cc0*/  ISETP.GT.AND P0, PT, R7, 0xfe, PT ;  /* 0x000000fe0700780c */ /* 0x000fda0003f04270 */
[----:B------:R-:W-:Y:S05]  /*0cd0*/  @P0 BRA `(.L_x_15) ;  /* 0x00000000006c0947 */ /* 0x000fea0003800000 */
[----:B------:R-:W-:-:S13]  /*0ce0*/  ISETP.GE.AND P0, PT, R7, 0x1, PT ;  /* 0x000000010700780c */ /* 0x000fda0003f06270 */
[----:B------:R-:W-:Y:S05]  /*0cf0*/  @P0 BRA `(.L_x_16) ;  /* 0x0000000000740947 */ /* 0x000fea0003800000 */
[----:B------:R-:W-:Y:S02]  /*0d00*/  ISETP.GE.AND P0, PT, R7, -0x18, PT ;  /* 0xffffffe80700780c */ /* 0x000fe40003f06270 */
[----:B------:R-:W-:-:S11]  /*0d10*/  LOP3.LUT R0, R0, 0x80000000, RZ, 0xc0, !PT ;  /* 0x8000000000007812 */ /* 0x000fd600078ec0ff */
[----:B------:R-:W-:Y:S05]  /*0d20*/  @!P0 BRA `(.L_x_16) ;  /* 0x0000000000688947 */ /* 0x000fea0003800000 */
[CCC-:B------:R-:W-:Y:S01]  /*0d30*/  FFMA.RZ R3, R12.reuse, R8.reuse, R13.reuse ;  /* 0x000000080c037223 */ /* 0x1c0fe2000000c00d */
[C---:B------:R-:W-:Y:S02]  /*0d40*/  IADD3 R10, PT, PT, R7.reuse, 0x20, RZ ;  /* 0x00000020070a7810 */ /* 0x040fe40007ffe0ff */
[----:B------:R-:W-:Y:S02]  /*0d50*/  ISETP.NE.AND P2, PT, R7, RZ, PT ;  /* 0x000000ff0700720c */ /* 0x000fe40003f45270 */
[----:B------:R-:W-:Y:S01]  /*0d60*/  LOP3.LUT R5, R3, 0x7fffff, RZ, 0xc0, !PT ;  /* 0x007fffff03057812 */ /* 0x000fe200078ec0ff */
[CCC-:B------:R-:W-:Y:S01]  /*0d70*/  FFMA.RP R3, R12.reuse, R8.reuse, R13.reuse ;  /* 0x000000080c037223 */ /* 0x1c0fe2000000800d */
[----:B------:R-:W-:Y:S01]  /*0d80*/  FFMA.RM R8, R12, R8, R13 ;  /* 0x000000080c087223 */ /* 0x000fe2000000400d */
[----:B------:R-:W-:Y:S01]  /*0d90*/  ISETP.NE.AND P1, PT, R7, RZ, PT ;  /* 0x000000ff0700720c */ /* 0x000fe20003f25270 */
[----:B------:R-:W-:Y:S01]  /*0da0*/  IMAD.MOV R7, RZ, RZ, -R7 ;  /* 0x000000ffff077224 */ /* 0x000fe200078e0a07 */
[----:B------:R-:W-:-:S02]  /*0db0*/  LOP3.LUT R5, R5, 0x800000, RZ, 0xfc, !PT ;  /* 0x0080000005057812 */ /* 0x000fc400078efcff */
[----:B------:R-:W-:Y:S02]  /*0dc0*/  FSETP.NEU.FTZ.AND P0, PT, R3, R8, PT ;  /* 0x000000080300720b */ /* 0x000fe40003f1d000 */
[----:B------:R-:W-:Y:S02]  /*0dd0*/  SHF.L.U32 R10, R5, R10, RZ ;  /* 0x0000000a050a7219 */ /* 0x000fe400000006ff */
[----:B------:R-:W-:Y:S02]  /*0de0*/  SEL R8, R7, RZ, P2 ;  /* 0x000000ff07087207 */ /* 0x000fe40001000000 */
[----:B------:R-:W-:Y:S02]  /*0df0*/  ISETP.NE.AND P1, PT, R10, RZ, P1 ;  /* 0x000000ff0a00720c */ /* 0x000fe40000f25270 */
[----:B------:R-:W-:Y:S02]  /*0e00*/  SHF.R.U32.HI R8, RZ, R8, R5 ;  /* 0x00000008ff087219 */ /* 0x000fe40000011605 */
[----:B------:R-:W-:-:S02]  /*0e10*/  PLOP3.LUT P0, PT, P0, P1, PT, 0xf8, 0x8f ;  /* 0x00000000008f781c */ /* 0x000fc40000703f70 */
[----:B------:R-:W-:Y:S02]  /*0e20*/  SHF.R.U32.HI R10, RZ, 0x1, R8 ;  /* 0x00000001ff0a7819 */ /* 0x000fe40000011608 */
[----:B------:R-:W-:-:S04]  /*0e30*/  SEL R3, RZ, 0x1, !P0 ;  /* 0x00000001ff037807 */ /* 0x000fc80004000000 */
[----:B------:R-:W-:-:S04]  /*0e40*/  LOP3.LUT R3, R3, 0x1, R10, 0xf8, !PT ;  /* 0x0000000103037812 */ /* 0x000fc800078ef80a */
[----:B------:R-:W-:-:S04]  /*0e50*/  LOP3.LUT R3, R3, R8, RZ, 0xc0, !PT ;  /* 0x0000000803037212 */ /* 0x000fc800078ec0ff */
[----:B------:R-:W-:-:S04]  /*0e60*/  IADD3 R3, PT, PT, R10, R3, RZ ;  /* 0x000000030a037210 */ /* 0x000fc80007ffe0ff */
[----:B------:R-:W-:Y:S01]  /*0e70*/  LOP3.LUT R0, R3, R0, RZ, 0xfc, !PT ;  /* 0x0000000003007212 */ /* 0x000fe200078efcff */
[----:B------:R-:W-:Y:S06]  /*0e80*/  BRA `(.L_x_16) ;  /* 0x0000000000107947 */ /* 0x000fec0003800000 */
.L_x_15:
[----:B------:R-:W-:-:S04]  /*0e90*/  LOP3.LUT R0, R0, 0x80000000, RZ, 0xc0, !PT ;  /* 0x8000000000007812 */ /* 0x000fc800078ec0ff */
[----:B------:R-:W-:Y:S01]  /*0ea0*/  LOP3.LUT R0, R0, 0x7f800000, RZ, 0xfc, !PT ;  /* 0x7f80000000007812 */ /* 0x000fe200078efcff */
[----:B------:R-:W-:Y:S06]  /*0eb0*/  BRA `(.L_x_16) ;  /* 0x0000000000047947 */ /* 0x000fec0003800000 */
.L_x_14:
[----:B------:R-:W-:-:S07]  /*0ec0*/  IMAD R0, R5, 0x800000, R0 ;  /* 0x0080000005007824 */ /* 0x000fce00078e0200 */
.L_x_16:
[----:B------:R-:W-:Y:S05]  /*0ed0*/  BSYNC.RECONVERGENT B2 ;  /* 0x0000000000027941 */ /* 0x000fea0003800200 */
.L_x_13:
[----:B------:R-:W-:Y:S05]  /*0ee0*/  BRA `(.L_x_17) ;  /* 0x0000000000207947 */ /* 0x000fea0003800000 */
.L_x_12:
[----:B------:R-:W-:-:S04]  /*0ef0*/  LOP3.LUT R0, R9, 0x80000000, R8, 0x48, !PT ;  /* 0x8000000009007812 */ /* 0x000fc800078e4808 */
[----:B------:R-:W-:Y:S01]  /*0f00*/  LOP3.LUT R0, R0, 0x7f800000, RZ, 0xfc, !PT ;  /* 0x7f80000000007812 */ /* 0x000fe200078efcff */
[----:B------:R-:W-:Y:S06]  /*0f10*/  BRA `(.L_x_17) ;  /* 0x0000000000147947 */ /* 0x000fec0003800000 */
.L_x_11:
[----:B------:R-:W-:Y:S01]  /*0f20*/  LOP3.LUT R0, R9, 0x80000000, R8, 0x48, !PT ;  /* 0x8000000009007812 */ /* 0x000fe200078e4808 */
[----:B------:R-:W-:Y:S06]  /*0f30*/  BRA `(.L_x_17) ;  /* 0x00000000000c7947 */ /* 0x000fec0003800000 */
.L_x_10:
[----:B------:R-:W0:Y:S01]  /*0f40*/  MUFU.RSQ R0, -QNAN ;  /* 0xffc0000000007908 */ /* 0x000e220000001400 */
[----:B------:R-:W-:Y:S05]  /*0f50*/  BRA `(.L_x_17) ;  /* 0x0000000000047947 */ /* 0x000fea0003800000 */
.L_x_9:
[----:B------:R-:W-:-:S07]  /*0f60*/  FADD.FTZ R0, R0, R3 ;  /* 0x0000000300007221 */ /* 0x000fce0000010000 */
.L_x_17:
[----:B------:R-:W-:Y:S05]  /*0f70*/  BSYNC.RECONVERGENT B1 ;  /* 0x0000000000017941 */ /* 0x000fea0003800200 */
.L_x_7:
[----:B------:R-:W-:-:S04]  /*0f80*/  HFMA2 R7, -RZ, RZ, 0, 0 ;  /* 0x00000000ff077431 */ /* 0x000fc800000001ff */
[----:B0-----:R-:W-:Y:S05]  /*0f90*/  RET.REL.NODEC R6 `(_Z16upper_triangulariPfi) ;  /* 0xfffffff006187950 */ /* 0x001fea0003c3ffff */
.L_x_18:
        /* <DEDUP_REMOVED lines=14> */
.L_x_19:


//--------------------- .nv.shared.reserved.0     --------------------------
	.section	.nv.shared.reserved.0,"aw",@nobits
	.weak		__nv_reservedSMEM_offset_0_alias
	.size		__nv_reservedSMEM_offset_0_alias, 0, 64
	.other		__nv_reservedSMEM_offset_0_alias,@"STO_CUDA_RESERVED_SHARED STV_DEFAULT"
__nv_reservedSMEM_offset_0_alias:
	.zero		0
	.zero		64


//--------------------- .nv.constant0._Z21backwardSubstitution2iPfPdiS0_ --------------------------
	.section	.nv.constant0._Z21backwardSubstitution2iPfPdiS0_,"a",@progbits
	.sectionflags	@""
	.align	4
.nv.constant0._Z21backwardSubstitution2iPfPdiS0_:
	.zero		936


//--------------------- .nv.constant0._Z16upper_triangulariPfi --------------------------
	.section	.nv.constant0._Z16upper_triangulariPfi,"a",@progbits
	.sectionflags	@""
	.align	4
.nv.constant0._Z16upper_triangulariPfi:
	.zero		916


//--------------------- SYMBOLS --------------------------

	.type		.nv.reservedSmem.offset0,@object
	.size		.nv.reservedSmem.offset0,0x4
